//
// Generated by NVIDIA NVVM Compiler
//
// Compiler Build ID: CL-36424714
// Cuda compilation tools, release 13.0, V13.0.88
// Based on NVVM 20.0.0
//

.version 9.0
.target sm_100
.address_size 64

	// .globl	_Z16transpose_kernelPjS_jj
// _ZZ22transpose_kernel_tiledPjS_jjE4tile has been demoted

.visible .entry _Z16transpose_kernelPjS_jj(
	.param .u64 .ptr .align 1 _Z16transpose_kernelPjS_jj_param_0,
	.param .u64 .ptr .align 1 _Z16transpose_kernelPjS_jj_param_1,
	.param .u32 _Z16transpose_kernelPjS_jj_param_2,
	.param .u32 _Z16transpose_kernelPjS_jj_param_3
)
{
	.reg .pred 	%p<4>;
	.reg .b32 	%r<16>;
	.reg .b64 	%rd<9>;

	ld.param.u64 	%rd1, [_Z16transpose_kernelPjS_jj_param_0];
	ld.param.u64 	%rd2, [_Z16transpose_kernelPjS_jj_param_1];
	ld.param.u32 	%r3, [_Z16transpose_kernelPjS_jj_param_2];
	ld.param.u32 	%r5, [_Z16transpose_kernelPjS_jj_param_3];
	mov.u32 	%r6, %tid.x;
	mov.u32 	%r7, %ctaid.x;
	mov.u32 	%r8, %ntid.x;
	mad.lo.s32 	%r1, %r7, %r8, %r6;
	mov.u32 	%r9, %tid.y;
	mov.u32 	%r10, %ctaid.y;
	mov.u32 	%r11, %ntid.y;
	mad.lo.s32 	%r12, %r10, %r11, %r9;
	setp.ge.u32 	%p1, %r1, %r3;
	setp.ge.u32 	%p2, %r12, %r5;
	or.pred  	%p3, %p1, %p2;
	@%p3 bra 	$L__BB0_2;
	cvta.to.global.u64 	%rd3, %rd2;
	cvta.to.global.u64 	%rd4, %rd1;
	mad.lo.s32 	%r13, %r3, %r12, %r1;
	mul.wide.u32 	%rd5, %r13, 4;
	add.s64 	%rd6, %rd3, %rd5;
	ld.global.u32 	%r14, [%rd6];
	mad.lo.s32 	%r15, %r5, %r1, %r12;
	mul.wide.u32 	%rd7, %r15, 4;
	add.s64 	%rd8, %rd4, %rd7;
	st.global.u32 	[%rd8], %r14;
$L__BB0_2:
	ret;

}
	// .globl	_Z22transpose_kernel_tiledPjS_jj
.visible .entry _Z22transpose_kernel_tiledPjS_jj(
	.param .u64 .ptr .align 1 _Z22transpose_kernel_tiledPjS_jj_param_0,
	.param .u64 .ptr .align 1 _Z22transpose_kernel_tiledPjS_jj_param_1,
	.param .u32 _Z22transpose_kernel_tiledPjS_jj_param_2,
	.param .u32 _Z22transpose_kernel_tiledPjS_jj_param_3
)
{
	.reg .pred 	%p<4>;
	.reg .b32 	%r<28>;
	.reg .b64 	%rd<9>;
	// demoted variable
	.shared .align 4 .b8 _ZZ22transpose_kernel_tiledPjS_jjE4tile[624];
	ld.param.u64 	%rd1, [_Z22transpose_kernel_tiledPjS_jj_param_0];
	ld.param.u64 	%rd2, [_Z22transpose_kernel_tiledPjS_jj_param_1];
	ld.param.u32 	%r9, [_Z22transpose_kernel_tiledPjS_jj_param_2];
	ld.param.u32 	%r8, [_Z22transpose_kernel_tiledPjS_jj_param_3];
	mov.u32 	%r1, %tid.x;
	mov.u32 	%r10, %ctaid.x;
	mov.u32 	%r11, %ntid.x;
	mul.lo.s32 	%r2, %r10, %r11;
	add.s32 	%r3, %r2, %r1;
	mov.u32 	%r4, %tid.y;
	mov.u32 	%r12, %ctaid.y;
	mov.u32 	%r13, %ntid.y;
	mul.lo.s32 	%r5, %r12, %r13;
	add.s32 	%r14, %r5, %r4;
	setp.ge.u32 	%p1, %r3, %r8;
	setp.ge.u32 	%p2, %r14, %r9;
	or.pred  	%p3, %p1, %p2;
	@%p3 bra 	$L__BB1_2;
	cvta.to.global.u64 	%rd3, %rd2;
	cvta.to.global.u64 	%rd4, %rd1;
	mad.lo.s32 	%r15, %r8, %r14, %r3;
	mul.wide.u32 	%rd5, %r15, 4;
	add.s64 	%rd6, %rd3, %rd5;
	ld.global.u32 	%r16, [%rd6];
	mov.u32 	%r17, _ZZ22transpose_kernel_tiledPjS_jjE4tile;
	mad.lo.s32 	%r18, %r4, 52, %r17;
	shl.b32 	%r19, %r1, 2;
	add.s32 	%r20, %r18, %r19;
	st.shared.u32 	[%r20], %r16;
	bar.sync 	0;
	add.s32 	%r21, %r5, %r1;
	add.s32 	%r22, %r2, %r4;
	mad.lo.s32 	%r23, %r1, 52, %r17;
	shl.b32 	%r24, %r4, 2;
	add.s32 	%r25, %r23, %r24;
	ld.shared.u32 	%r26, [%r25];
	mad.lo.s32 	%r27, %r9, %r22, %r21;
	mul.wide.u32 	%rd7, %r27, 4;
	add.s64 	%rd8, %rd4, %rd7;
	st.global.u32 	[%rd8], %r26;
$L__BB1_2:
	ret;

}


// ===== COMPILED SASS (sm_100) =====

	.target	sm_100

	.elftype	@"ET_EXEC"


//--------------------- .note.nv.tkinfo           --------------------------
	.section	.note.nv.tkinfo,"",@"SHT_NOTE"
	.sectionflags	@"SHF_NOTE_NV_TKINFO"
	.tkinfo
        /*0018*/ 	.word	0x00000002
        /*0030*/ 	.string	""
        /*0030*/ 	.string	"ptxas"
        /*0030*/ 	.string	"Cuda compilation tools, release 13.0, V13.0.88"
        /*0030*/ 	.string	"Build cuda_13.0.r13.0/compiler.36424714_0"
        /*0030*/ 	.string	"-arch sm_100 -m 64 "



//--------------------- .note.nv.cuinfo           --------------------------
	.section	.note.nv.cuinfo,"",@"SHT_NOTE"
	.sectionflags	@"SHF_NOTE_NV_CUINFO"
        /*0018*/ 	.short	0x0002
        /*001a*/ 	.short	0x0064
        /*001c*/ 	.short	0x0082
	.zero		2


//--------------------- .nv.info                  --------------------------
	.section	.nv.info,"",@"SHT_CUDA_INFO"
	.align	4


	//----- nvinfo : EIATTR_REGCOUNT
	.align		4
        /*0000*/ 	.byte	0x04, 0x2f
        /*0002*/ 	.short	(.L_1 - .L_0)
	.align		4
.L_0:
        /*0004*/ 	.word	index@(_Z16transpose_kernelPjS_jj)
        /*0008*/ 	.word	0x0000000a


	//----- nvinfo : EIATTR_FRAME_SIZE
	.align		4
.L_1:
        /*000c*/ 	.byte	0x04, 0x11
        /*000e*/ 	.short	(.L_3 - .L_2)
	.align		4
.L_2:
        /*0010*/ 	.word	index@(_Z16transpose_kernelPjS_jj)
        /*0014*/ 	.word	0x00000000


	//----- nvinfo : EIATTR_REGCOUNT
	.align		4
.L_3:
        /*0018*/ 	.byte	0x04, 0x2f
        /*001a*/ 	.short	(.L_5 - .L_4)
	.align		4
.L_4:
        /*001c*/ 	.word	index@(_Z22transpose_kernel_tiledPjS_jj)
        /*0020*/ 	.word	0x0000000e


	//----- nvinfo : EIATTR_FRAME_SIZE
	.align		4
.L_5:
        /*0024*/ 	.byte	0x04, 0x11
        /*0026*/ 	.short	(.L_7 - .L_6)
	.align		4
.L_6:
        /*0028*/ 	.word	index@(_Z22transpose_kernel_tiledPjS_jj)
        /*002c*/ 	.word	0x00000000


	//----- nvinfo : EIATTR_MIN_STACK_SIZE
	.align		4
.L_7:
        /*0030*/ 	.byte	0x04, 0x12
        /*0032*/ 	.short	(.L_9 - .L_8)
	.align		4
.L_8:
        /*0034*/ 	.word	index@(_Z22transpose_kernel_tiledPjS_jj)
        /*0038*/ 	.word	0x00000000


	//----- nvinfo : EIATTR_MIN_STACK_SIZE
	.align		4
.L_9:
        /*003c*/ 	.byte	0x04, 0x12
        /*003e*/ 	.short	(.L_11 - .L_10)
	.align		4
.L_10:
        /*0040*/ 	.word	index@(_Z16transpose_kernelPjS_jj)
        /*0044*/ 	.word	0x00000000
.L_11:


//--------------------- .nv.compat                --------------------------
	.section	.nv.compat,"",@"SHT_CUDA_COMPAT_INFO"
	.align	4
        /*0000*/ 	.byte	0x02, 0x09, 0x00, 0x00, 0x02, 0x02, 0x01, 0x00, 0x02, 0x05, 0x05, 0x00, 0x03, 0x07, 0x01, 0x01
        /*0010*/ 	.byte	0x02, 0x03, 0x00, 0x00, 0x02, 0x06, 0x01, 0x00, 0x04, 0x0b, 0x08, 0x00, 0x09, 0x00, 0x00, 0x00
        /*0020*/ 	.byte	0x00, 0x00, 0x00, 0x00


//--------------------- .nv.info._Z22transpose_kernel_tiledPjS_jj --------------------------
	.section	.nv.info._Z22transpose_kernel_tiledPjS_jj,"",@"SHT_CUDA_INFO"
	.sectionflags	@""
	.align	4


	//----- nvinfo : EIATTR_CUDA_API_VERSION
	.align		4
        /*0000*/ 	.byte	0x04, 0x37
        /*0002*/ 	.short	(.L_13 - .L_12)
.L_12:
        /*0004*/ 	.word	0x00000082


	//----- nvinfo : EIATTR_KPARAM_INFO
	.align		4
.L_13:
        /*0008*/ 	.byte	0x04, 0x17
        /*000a*/ 	.short	(.L_15 - .L_14)
.L_14:
        /*000c*/ 	.word	0x00000000
        /*0010*/ 	.short	0x0003
        /*0012*/ 	.short	0x0014
        /*0014*/ 	.byte	0x00, 0xf0, 0x11, 0x00


	//----- nvinfo : EIATTR_KPARAM_INFO
	.align		4
.L_15:
        /*0018*/ 	.byte	0x04, 0x17
        /*001a*/ 	.short	(.L_17 - .L_16)
.L_16:
        /*001c*/ 	.word	0x00000000
        /*0020*/ 	.short	0x0002
        /*0022*/ 	.short	0x0010
        /*0024*/ 	.byte	0x00, 0xf0, 0x11, 0x00


	//----- nvinfo : EIATTR_KPARAM_INFO
	.align		4
.L_17:
        /*0028*/ 	.byte	0x04, 0x17
        /*002a*/ 	.short	(.L_19 - .L_18)
.L_18:
        /*002c*/ 	.word	0x00000000
        /*0030*/ 	.short	0x0001
        /*0032*/ 	.short	0x0008
        /*0034*/ 	.byte	0x00, 0xf5, 0x21, 0x00


	//----- nvinfo : EIATTR_KPARAM_INFO
	.align		4
.L_19:
        /*0038*/ 	.byte	0x04, 0x17
        /*003a*/ 	.short	(.L_21 - .L_20)
.L_20:
        /*003c*/ 	.word	0x00000000
        /*0040*/ 	.short	0x0000
        /*0042*/ 	.short	0x0000
        /*0044*/ 	.byte	0x00, 0xf5, 0x21, 0x00


	//----- nvinfo : EIATTR_SPARSE_MMA_MASK
	.align		4
.L_21:
        /*0048*/ 	.byte	0x03, 0x50
        /*004a*/ 	.short	0x0000


	//----- nvinfo : EIATTR_MAXREG_COUNT
	.align		4
        /*004c*/ 	.byte	0x03, 0x1b
        /*004e*/ 	.short	0x00ff


	//----- nvinfo : EIATTR_NUM_BARRIERS
	.align		4
        /*0050*/ 	.byte	0x02, 0x4c
        /*0052*/ 	.byte	0x01
	.zero		1


	//----- nvinfo : EIATTR_MERCURY_ISA_VERSION
	.align		4
        /*0054*/ 	.byte	0x03, 0x5f
        /*0056*/ 	.short	0x0101


	//----- nvinfo : EIATTR_VRC_CTA_INIT_COUNT
	.align		4
        /*0058*/ 	.byte	0x02, 0x4a
	.zero		1
	.zero		1


	//----- nvinfo : EIATTR_EXIT_INSTR_OFFSETS
	.align		4
        /*005c*/ 	.byte	0x04, 0x1c
        /*005e*/ 	.short	(.L_23 - .L_22)


	//   ....[0]....
.L_22:
        /*0060*/ 	.word	0x000000e0


	//   ....[1]....
        /*0064*/ 	.word	0x00000240


	//----- nvinfo : EIATTR_CBANK_PARAM_SIZE
	.align		4
.L_23:
        /*0068*/ 	.byte	0x03, 0x19
        /*006a*/ 	.short	0x0018


	//----- nvinfo : EIATTR_PARAM_CBANK
	.align		4
        /*006c*/ 	.byte	0x04, 0x0a
        /*006e*/ 	.short	(.L_25 - .L_24)
	.align		4
.L_24:
        /*0070*/ 	.word	index@(.nv.constant0._Z22transpose_kernel_tiledPjS_jj)
        /*0074*/ 	.short	0x0380
        /*0076*/ 	.short	0x0018


	//----- nvinfo : EIATTR_SW_WAR
	.align		4
.L_25:
        /*0078*/ 	.byte	0x04, 0x36
        /*007a*/ 	.short	(.L_27 - .L_26)
.L_26:
        /*007c*/ 	.word	0x00000008
.L_27:


//--------------------- .nv.info._Z16transpose_kernelPjS_jj --------------------------
	.section	.nv.info._Z16transpose_kernelPjS_jj,"",@"SHT_CUDA_INFO"
	.sectionflags	@""
	.align	4


	//----- nvinfo : EIATTR_CUDA_API_VERSION
	.align		4
        /*0000*/ 	.byte	0x04, 0x37
        /*0002*/ 	.short	(.L_29 - .L_28)
.L_28:
        /*0004*/ 	.word	0x00000082


	//----- nvinfo : EIATTR_KPARAM_INFO
	.align		4
.L_29:
        /*0008*/ 	.byte	0x04, 0x17
        /*000a*/ 	.short	(.L_31 - .L_30)
.L_30:
        /*000c*/ 	.word	0x00000000
        /*0010*/ 	.short	0x0003
        /*0012*/ 	.short	0x0014
        /*0014*/ 	.byte	0x00, 0xf0, 0x11, 0x00


	//----- nvinfo : EIATTR_KPARAM_INFO
	.align		4
.L_31:
        /*0018*/ 	.byte	0x04, 0x17
        /*001a*/ 	.short	(.L_33 - .L_32)
.L_32:
        /*001c*/ 	.word	0x00000000
        /*0020*/ 	.short	0x0002
        /*0022*/ 	.short	0x0010
        /*0024*/ 	.byte	0x00, 0xf0, 0x11, 0x00


	//----- nvinfo : EIATTR_KPARAM_INFO
	.align		4
.L_33:
        /*0028*/ 	.byte	0x04, 0x17
        /*002a*/ 	.short	(.L_35 - .L_34)
.L_34:
        /*002c*/ 	.word	0x00000000
        /*0030*/ 	.short	0x0001
        /*0032*/ 	.short	0x0008
        /*0034*/ 	.byte	0x00, 0xf5, 0x21, 0x00


	//----- nvinfo : EIATTR_KPARAM_INFO
	.align		4
.L_35:
        /*0038*/ 	.byte	0x04, 0x17
        /*003a*/ 	.short	(.L_37 - .L_36)
.L_36:
        /*003c*/ 	.word	0x00000000
        /*0040*/ 	.short	0x0000
        /*0042*/ 	.short	0x0000
        /*0044*/ 	.byte	0x00, 0xf5, 0x21, 0x00


	//----- nvinfo : EIATTR_SPARSE_MMA_MASK
	.align		4
.L_37:
        /*0048*/ 	.byte	0x03, 0x50
        /*004a*/ 	.short	0x0000


	//----- nvinfo : EIATTR_MAXREG_COUNT
	.align		4
        /*004c*/ 	.byte	0x03, 0x1b
        /*004e*/ 	.short	0x00ff


	//----- nvinfo : EIATTR_MERCURY_ISA_VERSION
	.align		4
        /*0050*/ 	.byte	0x03, 0x5f
        /*0052*/ 	.short	0x0101


	//----- nvinfo : EIATTR_VRC_CTA_INIT_COUNT
	.align		4
        /*0054*/ 	.byte	0x02, 0x4a
	.zero		1
	.zero		1


	//----- nvinfo : EIATTR_EXIT_INSTR_OFFSETS
	.align		4
        /*0058*/ 	.byte	0x04, 0x1c
        /*005a*/ 	.short	(.L_39 - .L_38)


	//   ....[0]....
.L_38:
        /*005c*/ 	.word	0x000000c0


	//   ....[1]....
        /*0060*/ 	.word	0x00000160


	//----- nvinfo : EIATTR_CBANK_PARAM_SIZE
	.align		4
.L_39:
        /*0064*/ 	.byte	0x03, 0x19
        /*0066*/ 	.short	0x0018


	//----- nvinfo : EIATTR_PARAM_CBANK
	.align		4
        /*0068*/ 	.byte	0x04, 0x0a
        /*006a*/ 	.short	(.L_41 - .L_40)
	.align		4
.L_40:
        /*006c*/ 	.word	index@(.nv.constant0._Z16transpose_kernelPjS_jj)
        /*0070*/ 	.short	0x0380
        /*0072*/ 	.short	0x0018


	//----- nvinfo : EIATTR_SW_WAR
	.align		4
.L_41:
        /*0074*/ 	.byte	0x04, 0x36
        /*0076*/ 	.short	(.L_43 - .L_42)
.L_42:
        /*0078*/ 	.word	0x00000008
.L_43:


//--------------------- .nv.callgraph             --------------------------
	.section	.nv.callgraph,"",@"SHT_CUDA_CALLGRAPH"
	.align	4
	.sectionentsize	8
	.align		4
        /*0000*/ 	.word	0x00000000
	.align		4
        /*0004*/ 	.word	0xffffffff
	.align		4
        /*0008*/ 	.word	0x00000000
	.align		4
        /*000c*/ 	.word	0xfffffffe
	.align		4
        /*0010*/ 	.word	0x00000000
	.align		4
        /*0014*/ 	.word	0xfffffffd
	.align		4
        /*0018*/ 	.word	0x00000000
	.align		4
        /*001c*/ 	.word	0xfffffffc


//--------------------- .text._Z22transpose_kernel_tiledPjS_jj --------------------------
	.section	.text._Z22transpose_kernel_tiledPjS_jj,"ax",@progbits
	.align	128
        .global         _Z22transpose_kernel_tiledPjS_jj
        .type           _Z22transpose_kernel_tiledPjS_jj,@function
        .size           _Z22transpose_kernel_tiledPjS_jj,(.L_x_2 - _Z22transpose_kernel_tiledPjS_jj)
        .other          _Z22transpose_kernel_tiledPjS_jj,@"STO_CUDA_ENTRY STV_DEFAULT"
_Z22transpose_kernel_tiledPjS_jj:
.text._Z22transpose_kernel_tiledPjS_jj:
[----:B------:R-:W-:Y:S01]  /*0000*/  LDC R1, c[0x0][0x37c] ;  /* 0x0000df00ff017b82 */ /* 0x000fe20000000800 */
[----:B------:R-:W0:Y:S07]  /*0010*/  S2R R11, SR_TID.Y ;  /* 0x00000000000b7919 */ /* 0x000e2e0000002200 */
[----:B------:R-:W1:Y:S01]  /*0020*/  S2UR UR5, SR_CTAID.Y ;  /* 0x00000000000579c3 */ /* 0x000e620000002600 */
[----:B------:R-:W2:Y:S01]  /*0030*/  LDCU UR6, c[0x0][0x360] ;  /* 0x00006c00ff0677ac */ /* 0x000ea20008000800 */
[----:B------:R-:W3:Y:S01]  /*0040*/  S2R R7, SR_TID.X ;  /* 0x0000000000077919 */ /* 0x000ee20000002100 */
[----:B------:R-:W1:Y:S05]  /*0050*/  LDCU UR7, c[0x0][0x364] ;  /* 0x00006c80ff0777ac */ /* 0x000e6a0008000800 */
[----:B------:R-:W2:Y:S01]  /*0060*/  S2UR UR4, SR_CTAID.X ;  /* 0x00000000000479c3 */ /* 0x000ea20000002500 */
[----:B------:R-:W4:Y:S01]  /*0070*/  LDCU.64 UR8, c[0x0][0x390] ;  /* 0x00007200ff0877ac */ /* 0x000f220008000a00 */
[----:B-1----:R-:W-:-:S06]  /*0080*/  UIMAD UR5, UR5, UR7, URZ ;  /* 0x00000007050572a4 */ /* 0x002fcc000f8e02ff */
[----:B0-----:R-:W-:Y:S01]  /*0090*/  IADD3 R5, PT, PT, R11, UR5, RZ ;  /* 0x000000050b057c10 */ /* 0x001fe2000fffe0ff */
[----:B--2---:R-:W-:-:S03]  /*00a0*/  UIMAD UR4, UR4, UR6, URZ ;  /* 0x00000006040472a4 */ /* 0x004fc6000f8e02ff */
[----:B----4-:R-:W-:-:S03]  /*00b0*/  ISETP.GE.U32.AND P0, PT, R5, UR8, PT ;  /* 0x0000000805007c0c */ /* 0x010fc6000bf06070 */
[----:B---3--:R-:W-:-:S04]  /*00c0*/  IADD3 R0, PT, PT, R7, UR4, RZ ;  /* 0x0000000407007c10 */ /* 0x008fc8000fffe0ff */
[----:B------:R-:W-:-:S13]  /*00d0*/  ISETP.GE.U32.OR P0, PT, R0, UR9, P0 ;  /* 0x0000000900007c0c */ /* 0x000fda0008706470 */
[----:B------:R-:W-:Y:S05]  /*00e0*/  @P0 EXIT ;  /* 0x000000000000094d */ /* 0x000fea0003800000 */
[----:B------:R-:W0:Y:S01]  /*00f0*/  LDC.64 R2, c[0x0][0x388] ;  /* 0x0000e200ff027b82 */ /* 0x000e220000000a00 */
[----:B------:R-:W1:Y:S01]  /*0100*/  LDCU.64 UR6, c[0x0][0x358] ;  /* 0x00006b00ff0677ac */ /* 0x000e620008000a00 */
[----:B------:R-:W-:-:S04]  /*0110*/  IMAD R5, R5, UR9, R0 ;  /* 0x0000000905057c24 */ /* 0x000fc8000f8e0200 */
[----:B0-----:R-:W-:-:S05]  /*0120*/  IMAD.WIDE.U32 R2, R5, 0x4, R2 ;  /* 0x0000000405027825 */ /* 0x001fca00078e0002 */
[----:B-1----:R0:W2:Y:S01]  /*0130*/  LDG.E R0, desc[UR6][R2.64] ;  /* 0x0000000602007981 */ /* 0x0020a2000c1e1900 */
[----:B------:R-:W-:Y:S01]  /*0140*/  MOV R4, 0x400 ;  /* 0x0000040000047802 */ /* 0x000fe20000000f00 */
[----:B------:R-:W1:Y:S01]  /*0150*/  S2R R5, SR_CgaCtaId ;  /* 0x0000000000057919 */ /* 0x000e620000008800 */
[----:B0-----:R-:W0:Y:S02]  /*0160*/  LDC.64 R2, c[0x0][0x380] ;  /* 0x0000e000ff027b82 */ /* 0x001e240000000a00 */
[----:B-1----:R-:W-:-:S05]  /*0170*/  LEA R4, R5, R4, 0x18 ;  /* 0x0000000405047211 */ /* 0x002fca00078ec0ff */
[--C-:B------:R-:W-:Y:S02]  /*0180*/  IMAD R5, R11, 0x34, R4.reuse ;  /* 0x000000340b057824 */ /* 0x100fe400078e0204 */
[----:B------:R-:W-:-:S03]  /*0190*/  IMAD R4, R7, 0x34, R4 ;  /* 0x0000003407047824 */ /* 0x000fc600078e0204 */
[----:B------:R-:W-:Y:S01]  /*01a0*/  LEA R5, R7, R5, 0x2 ;  /* 0x0000000507057211 */ /* 0x000fe200078e10ff */
[----:B------:R-:W-:Y:S01]  /*01b0*/  IMAD R6, R11, 0x4, R4 ;  /* 0x000000040b067824 */ /* 0x000fe200078e0204 */
[----:B------:R-:W-:Y:S01]  /*01c0*/  IADD3 R4, PT, PT, R7, UR5, RZ ;  /* 0x0000000507047c10 */ /* 0x000fe2000fffe0ff */
[----:B------:R-:W-:-:S04]  /*01d0*/  VIADD R7, R11, UR4 ;  /* 0x000000040b077c36 */ /* 0x000fc80008000000 */
[----:B------:R-:W-:-:S04]  /*01e0*/  IMAD R7, R7, UR8, R4 ;  /* 0x0000000807077c24 */ /* 0x000fc8000f8e0204 */
[----:B0-----:R-:W-:Y:S01]  /*01f0*/  IMAD.WIDE.U32 R2, R7, 0x4, R2 ;  /* 0x0000000407027825 */ /* 0x001fe200078e0002 */
[----:B--2---:R-:W-:Y:S01]  /*0200*/  STS [R5], R0 ;  /* 0x0000000005007388 */ /* 0x004fe20000000800 */
[----:B------:R-:W-:Y:S06]  /*0210*/  BAR.SYNC.DEFER_BLOCKING 0x0 ;  /* 0x0000000000007b1d */ /* 0x000fec0000010000 */
[----:B------:R-:W0:Y:S04]  /*0220*/  LDS R9, [R6] ;  /* 0x0000000006097984 */ /* 0x000e280000000800 */
[----:B0-----:R-:W-:Y:S01]  /*0230*/  STG.E desc[UR6][R2.64], R9 ;  /* 0x0000000902007986 */ /* 0x001fe2000c101906 */
[----:B------:R-:W-:Y:S05]  /*0240*/  EXIT ;  /* 0x000000000000794d */ /* 0x000fea0003800000 */
.L_x_0:
[----:B------:R-:W-:-:S00]  /*0250*/  BRA `(.L_x_0) ;  /* 0xfffffffc00fc7947 */ /* 0x000fc0000383ffff */
[----:B------:R-:W-:-:S00]  /*0260*/  NOP ;  /* 0x0000000000007918 */ /* 0x000fc00000000000 */
        /* <DEDUP_REMOVED lines=9> */
.L_x_2:


//--------------------- .text._Z16transpose_kernelPjS_jj --------------------------
	.section	.text._Z16transpose_kernelPjS_jj,"ax",@progbits
	.align	128
        .global         _Z16transpose_kernelPjS_jj
        .type           _Z16transpose_kernelPjS_jj,@function
        .size           _Z16transpose_kernelPjS_jj,(.L_x_3 - _Z16transpose_kernelPjS_jj)
        .other          _Z16transpose_kernelPjS_jj,@"STO_CUDA_ENTRY STV_DEFAULT"
_Z16transpose_kernelPjS_jj:
.text._Z16transpose_kernelPjS_jj:
[----:B------:R-:W-:Y:S01]  /*0000*/  LDC R1, c[0x0][0x37c] ;  /* 0x0000df00ff017b82 */ /* 0x000fe20000000800 */
[----:B------:R-:W0:Y:S07]  /*0010*/  S2R R7, SR_TID.Y ;  /* 0x0000000000077919 */ /* 0x000e2e0000002200 */
[----:B------:R-:W1:Y:S01]  /*0020*/  LDC R3, c[0x0][0x360] ;  /* 0x0000d800ff037b82 */ /* 0x000e620000000800 */
[----:B------:R-:W2:Y:S01]  /*0030*/  LDCU.64 UR6, c[0x0][0x390] ;  /* 0x00007200ff0677ac */ /* 0x000ea20008000a00 */
[----:B------:R-:W1:Y:S06]  /*0040*/  S2R R0, SR_TID.X ;  /* 0x0000000000007919 */ /* 0x000e6c0000002100 */
[----:B------:R-:W0:Y:S08]  /*0050*/  S2UR UR5, SR_CTAID.Y ;  /* 0x00000000000579c3 */ /* 0x000e300000002600 */
[----:B------:R-:W0:Y:S08]  /*0060*/  LDC R2, c[0x0][0x364] ;  /* 0x0000d900ff027b82 */ /* 0x000e300000000800 */
[----:B------:R-:W1:Y:S01]  /*0070*/  S2UR UR4, SR_CTAID.X ;  /* 0x00000000000479c3 */ /* 0x000e620000002500 */
[----:B0-----:R-:W-:-:S05]  /*0080*/  IMAD R7, R2, UR5, R7 ;  /* 0x0000000502077c24 */ /* 0x001fca000f8e0207 */
[----:B--2---:R-:W-:Y:S01]  /*0090*/  ISETP.GE.U32.AND P0, PT, R7, UR7, PT ;  /* 0x0000000707007c0c */ /* 0x004fe2000bf06070 */
[----:B-1----:R-:W-:-:S05]  /*00a0*/  IMAD R0, R3, UR4, R0 ;  /* 0x0000000403007c24 */ /* 0x002fca000f8e0200 */
[----:B------:R-:W-:-:S13]  /*00b0*/  ISETP.GE.U32.OR P0, PT, R0, UR6, P0 ;  /* 0x0000000600007c0c */ /* 0x000fda0008706470 */
[----:B------:R-:W-:Y:S05]  /*00c0*/  @P0 EXIT ;  /* 0x000000000000094d */ /* 0x000fea0003800000 */
[----:B------:R-:W0:Y:S01]  /*00d0*/  LDC.64 R2, c[0x0][0x388] ;  /* 0x0000e200ff027b82 */ /* 0x000e220000000a00 */
[----:B------:R-:W1:Y:S01]  /*00e0*/  LDCU.64 UR4, c[0x0][0x358] ;  /* 0x00006b00ff0477ac */ /* 0x000e620008000a00 */
[----:B------:R-:W-:-:S04]  /*00f0*/  IMAD R5, R7, UR6, R0 ;  /* 0x0000000607057c24 */ /* 0x000fc8000f8e0200 */
[----:B0-----:R-:W-:Y:S02]  /*0100*/  IMAD.WIDE.U32 R2, R5, 0x4, R2 ;  /* 0x0000000405027825 */ /* 0x001fe400078e0002 */
[----:B------:R-:W0:Y:S04]  /*0110*/  LDC.64 R4, c[0x0][0x380] ;  /* 0x0000e000ff047b82 */ /* 0x000e280000000a00 */
[----:B-1----:R-:W2:Y:S01]  /*0120*/  LDG.E R3, desc[UR4][R2.64] ;  /* 0x0000000402037981 */ /* 0x002ea2000c1e1900 */
[----:B------:R-:W-:-:S04]  /*0130*/  IMAD R7, R0, UR7, R7 ;  /* 0x0000000700077c24 */ /* 0x000fc8000f8e0207 */
[----:B0-----:R-:W-:-:S05]  /*0140*/  IMAD.WIDE.U32 R4, R7, 0x4, R4 ;  /* 0x0000000407047825 */ /* 0x001fca00078e0004 */
[----:B--2---:R-:W-:Y:S01]  /*0150*/  STG.E desc[UR4][R4.64], R3 ;  /* 0x0000000304007986 */ /* 0x004fe2000c101904 */
[----:B------:R-:W-:Y:S05]  /*0160*/  EXIT ;  /* 0x000000000000794d */ /* 0x000fea0003800000 */
.L_x_1:
        /* <DEDUP_REMOVED lines=9> */
.L_x_3:


//--------------------- .nv.shared._Z22transpose_kernel_tiledPjS_jj --------------------------
	.section	.nv.shared._Z22transpose_kernel_tiledPjS_jj,"aw",@nobits
	.sectionflags	@""
	.align	4
.nv.shared._Z22transpose_kernel_tiledPjS_jj:
	.zero		1648


//--------------------- .nv.shared.reserved.0     --------------------------
	.section	.nv.shared.reserved.0,"aw",@nobits
	.weak		__nv_reservedSMEM_offset_0_alias
	.size		__nv_reservedSMEM_offset_0_alias, 0, 64
	.other		__nv_reservedSMEM_offset_0_alias,@"STO_CUDA_RESERVED_SHARED STV_DEFAULT"
__nv_reservedSMEM_offset_0_alias:
	.zero		0
	.zero		64


//--------------------- .nv.constant0._Z22transpose_kernel_tiledPjS_jj --------------------------
	.section	.nv.constant0._Z22transpose_kernel_tiledPjS_jj,"a",@progbits
	.sectionflags	@""
	.align	4
.nv.constant0._Z22transpose_kernel_tiledPjS_jj:
	.zero		920


//--------------------- .nv.constant0._Z16transpose_kernelPjS_jj --------------------------
	.section	.nv.constant0._Z16transpose_kernelPjS_jj,"a",@progbits
	.sectionflags	@""
	.align	4
.nv.constant0._Z16transpose_kernelPjS_jj:
	.zero		920


//--------------------- SYMBOLS --------------------------

	.type		.nv.reservedSmem.offset0,@object
	.size		.nv.reservedSmem.offset0,0x4
	.type		.nv.reservedSmem.cap,@object
	.size		.nv.reservedSmem.cap,0x4
